	.headerflags	@"EF_CUDA_TEXMODE_UNIFIED EF_CUDA_64BIT_ADDRESS EF_CUDA_ACCELERATORS EF_CUDA_SM90 EF_CUDA_VIRTUAL_SM(EF_CUDA_SM90)"
	.elftype	@"ET_EXEC"


//--------------------- .nv.info                  --------------------------
	.section	.nv.info,"",@"SHT_CUDA_INFO"
	.align	4


	//----- nvinfo : EIATTR_REGCOUNT
	.align		4
        /*0000*/ 	.byte	0x04, 0x2f
        /*0002*/ 	.short	(.L_1 - .L_0)
	.align		4
.L_0:
        /*0004*/ 	.word	index@(triton_poi_fused_convolution_max_pool2d_with_indices_relu_24)
        /*0008*/ 	.word	0x0000001d


	//----- nvinfo : EIATTR_MIN_STACK_SIZE
	.align		4
.L_1:
        /*000c*/ 	.byte	0x04, 0x12
        /*000e*/ 	.short	(.L_3 - .L_2)
	.align		4
.L_2:
        /*0010*/ 	.word	index@(triton_poi_fused_convolution_max_pool2d_with_indices_relu_24)
        /*0014*/ 	.word	0x00000000


	//----- nvinfo : EIATTR_FRAME_SIZE
	.align		4
.L_3:
        /*0018*/ 	.byte	0x04, 0x11
        /*001a*/ 	.short	(.L_5 - .L_4)
	.align		4
.L_4:
        /*001c*/ 	.word	index@(triton_poi_fused_convolution_max_pool2d_with_indices_relu_24)
        /*0020*/ 	.word	0x00000000


	//----- nvinfo : EIATTR_MIN_STACK_SIZE
	.align		4
.L_5:
        /*0024*/ 	.byte	0x04, 0x12
        /*0026*/ 	.short	(.L_7 - .L_6)
	.align		4
.L_6:
        /*0028*/ 	.word	index@(triton_poi_fused_convolution_max_pool2d_with_indices_relu_24)
        /*002c*/ 	.word	0x00000000
.L_7:


//--------------------- .nv.info.triton_poi_fused_convolution_max_pool2d_with_indices_relu_24 --------------------------
	.section	.nv.info.triton_poi_fused_convolution_max_pool2d_with_indices_relu_24,"",@"SHT_CUDA_INFO"
	.sectionflags	@""
	.align	4


	//----- nvinfo : EIATTR_CUDA_API_VERSION
	.align		4
        /*0000*/ 	.byte	0x04, 0x37
        /*0002*/ 	.short	(.L_9 - .L_8)
.L_8:
        /*0004*/ 	.word	0x0000007c


	//----- nvinfo : EIATTR_KPARAM_INFO
	.align		4
.L_9:
        /*0008*/ 	.byte	0x04, 0x17
        /*000a*/ 	.short	(.L_11 - .L_10)
.L_10:
        /*000c*/ 	.word	0x00000000
        /*0010*/ 	.short	0x0004
        /*0012*/ 	.short	0x001c
        /*0014*/ 	.byte	0x00, 0xf0, 0x11, 0x00


	//----- nvinfo : EIATTR_KPARAM_INFO
	.align		4
.L_11:
        /*0018*/ 	.byte	0x04, 0x17
        /*001a*/ 	.short	(.L_13 - .L_12)
.L_12:
        /*001c*/ 	.word	0x00000000
        /*0020*/ 	.short	0x0003
        /*0022*/ 	.short	0x0018
        /*0024*/ 	.byte	0x00, 0xf0, 0x11, 0x00


	//----- nvinfo : EIATTR_KPARAM_INFO
	.align		4
.L_13:
        /*0028*/ 	.byte	0x04, 0x17
        /*002a*/ 	.short	(.L_15 - .L_14)
.L_14:
        /*002c*/ 	.word	0x00000000
        /*0030*/ 	.short	0x0002
        /*0032*/ 	.short	0x0010
        /*0034*/ 	.byte	0x00, 0xf4, 0x21, 0x00


	//----- nvinfo : EIATTR_KPARAM_INFO
	.align		4
.L_15:
        /*0038*/ 	.byte	0x04, 0x17
        /*003a*/ 	.short	(.L_17 - .L_16)
.L_16:
        /*003c*/ 	.word	0x00000000
        /*0040*/ 	.short	0x0001
        /*0042*/ 	.short	0x0008
        /*0044*/ 	.byte	0x00, 0xf4, 0x21, 0x00


	//----- nvinfo : EIATTR_KPARAM_INFO
	.align		4
.L_17:
        /*0048*/ 	.byte	0x04, 0x17
        /*004a*/ 	.short	(.L_19 - .L_18)
.L_18:
        /*004c*/ 	.word	0x00000000
        /*0050*/ 	.short	0x0000
        /*0052*/ 	.short	0x0000
        /*0054*/ 	.byte	0x00, 0xf4, 0x21, 0x00


	//----- nvinfo : EIATTR_SPARSE_MMA_MASK
	.align		4
.L_19:
        /*0058*/ 	.byte	0x03, 0x50
        /*005a*/ 	.short	0x0000


	//----- nvinfo : EIATTR_MAXREG_COUNT
	.align		4
        /*005c*/ 	.byte	0x03, 0x1b
        /*005e*/ 	.short	0x00ff


	//----- nvinfo : EIATTR_EXIT_INSTR_OFFSETS
	.align		4
        /*0060*/ 	.byte	0x04, 0x1c
        /*0062*/ 	.short	(.L_21 - .L_20)


	//   ....[0]....
.L_20:
        /*0064*/ 	.word	0x00000740


	//   ....[1]....
        /*0068*/ 	.word	0x00000760


	//----- nvinfo : EIATTR_REQNTID
	.align		4
.L_21:
        /*006c*/ 	.byte	0x04, 0x10
        /*006e*/ 	.short	(.L_23 - .L_22)
.L_22:
        /*0070*/ 	.word	0x00000080
        /*0074*/ 	.word	0x00000001
        /*0078*/ 	.word	0x00000001


	//----- nvinfo : EIATTR_CBANK_PARAM_SIZE
	.align		4
.L_23:
        /*007c*/ 	.byte	0x03, 0x19
        /*007e*/ 	.short	0x0020


	//----- nvinfo : EIATTR_PARAM_CBANK
	.align		4
        /*0080*/ 	.byte	0x04, 0x0a
        /*0082*/ 	.short	(.L_25 - .L_24)
	.align		4
.L_24:
        /*0084*/ 	.word	index@(.nv.constant0.triton_poi_fused_convolution_max_pool2d_with_indices_relu_24)
        /*0088*/ 	.short	0x0210
        /*008a*/ 	.short	0x0020


	//----- nvinfo : EIATTR_SW_WAR
	.align		4
.L_25:
        /*008c*/ 	.byte	0x04, 0x36
        /*008e*/ 	.short	(.L_27 - .L_26)
.L_26:
        /*0090*/ 	.word	0x00000008
.L_27:


//--------------------- .nv.callgraph             --------------------------
	.section	.nv.callgraph,"",@"SHT_CUDA_CALLGRAPH"
	.align	4
	.sectionentsize	8
	.align		4
        /*0000*/ 	.word	0x00000000
	.align		4
        /*0004*/ 	.word	0xffffffff
	.align		4
        /*0008*/ 	.word	0x00000000
	.align		4
        /*000c*/ 	.word	0xfffffffe
	.align		4
        /*0010*/ 	.word	0x00000000
	.align		4
        /*0014*/ 	.word	0xfffffffd
	.align		4
        /*0018*/ 	.word	0x00000000
	.align		4
        /*001c*/ 	.word	0xfffffffc


//--------------------- .text.triton_poi_fused_convolution_max_pool2d_with_indices_relu_24 --------------------------
	.section	.text.triton_poi_fused_convolution_max_pool2d_with_indices_relu_24,"ax",@progbits
	.sectionflags	@"SHF_BARRIERS=1"
	.align	128
        .global         triton_poi_fused_convolution_max_pool2d_with_indices_relu_24
        .type           triton_poi_fused_convolution_max_pool2d_with_indices_relu_24,@function
        .size           triton_poi_fused_convolution_max_pool2d_with_indices_relu_24,(.L_x_1 - triton_poi_fused_convolution_max_pool2d_with_indices_relu_24)
        .other          triton_poi_fused_convolution_max_pool2d_with_indices_relu_24,@"STO_CUDA_ENTRY STV_DEFAULT"
triton_poi_fused_convolution_max_pool2d_with_indices_relu_24:
.text.triton_poi_fused_convolution_max_pool2d_with_indices_relu_24:
[----:B------:R-:W0:Y:S01]  /*0000*/  LDC R1, c[0x0][0x28] ;  /* 0x00000a00ff017b82 */ /* 0x000e220000000800 */
[----:B------:R-:W1:Y:S07]  /*0010*/  S2R R13, SR_CTAID.Z ;  /* 0x00000000000d7919 */ /* 0x000e6e0000002700 */
[----:B------:R-:W1:Y:S01]  /*0020*/  S2UR UR4, SR_CTAID.Y ;  /* 0x00000000000479c3 */ /* 0x000e620000002600 */
[----:B------:R-:W-:Y:S01]  /*0030*/  ULDC.64 UR6, c[0x0][0x208] ;  /* 0x0000820000067ab9 */ /* 0x000fe20000000a00 */
[----:B------:R-:W2:Y:S01]  /*0040*/  S2R R3, SR_CTAID.X ;  /* 0x0000000000037919 */ /* 0x000ea20000002500 */
[----:B------:R-:W3:Y:S05]  /*0050*/  S2R R12, SR_TID.X ;  /* 0x00000000000c7919 */ /* 0x000eea0000002100 */
[----:B------:R-:W1:Y:S08]  /*0060*/  LDC R0, c[0x0][0x10] ;  /* 0x00000400ff007b82 */ /* 0x000e700000000800 */
[----:B------:R-:W4:Y:S01]  /*0070*/  LDC.64 R18, c[0x0][0x210] ;  /* 0x00008400ff127b82 */ /* 0x000f220000000a00 */
[----:B-1----:R-:W-:-:S02]  /*0080*/  IMAD R13, R13, R0, UR4 ;  /* 0x000000040d0d7e24 */ /* 0x002fc4000f8e0200 */
[----:B--2---:R-:W-:Y:S02]  /*0090*/  IMAD.SHL.U32 R3, R3, 0x10, RZ ;  /* 0x0000001003037824 */ /* 0x004fe400078e00ff */
[----:B------:R-:W-:Y:S01]  /*00a0*/  IMAD.SHL.U32 R13, R13, 0x40, RZ ;  /* 0x000000400d0d7824 */ /* 0x000fe200078e00ff */
[----:B---3--:R-:W-:Y:S02]  /*00b0*/  SHF.R.U32.HI R0, RZ, 0x4, R12 ;  /* 0x00000004ff007819 */ /* 0x008fe4000001160c */
[----:B------:R-:W-:Y:S02]  /*00c0*/  LOP3.LUT R5, R3, 0xf, R12, 0xf8, !PT ;  /* 0x0000000f03057812 */ /* 0x000fe400078ef80c */
[----:B------:R-:W-:Y:S02]  /*00d0*/  SGXT.U32 R0, R0, 0x3 ;  /* 0x000000030000781a */ /* 0x000fe40000000000 */
[----:B------:R-:W-:Y:S02]  /*00e0*/  ISETP.GE.AND P0, PT, R5, 0x9, PT ;  /* 0x000000090500780c */ /* 0x000fe40003f06270 */
[----:B------:R-:W-:-:S02]  /*00f0*/  LOP3.LUT R4, R13, 0x8, R0, 0xfe, !PT ;  /* 0x000000080d047812 */ /* 0x000fc400078efe00 */
[----:B------:R-:W-:Y:S02]  /*0100*/  LOP3.LUT R2, R13, R0, RZ, 0xfc, !PT ;  /* 0x000000000d027212 */ /* 0x000fe400078efcff */
[----:B------:R-:W-:Y:S02]  /*0110*/  ISETP.LT.AND P2, PT, R4, 0x20000, !P0 ;  /* 0x000200000400780c */ /* 0x000fe40004741270 */
[----:B------:R-:W-:Y:S01]  /*0120*/  LOP3.LUT R6, R13, 0x10, R0, 0xfe, !PT ;  /* 0x000000100d067812 */ /* 0x000fe200078efe00 */
[--C-:B------:R-:W-:Y:S01]  /*0130*/  IMAD R7, R2, 0x9, R5.reuse ;  /* 0x0000000902077824 */ /* 0x100fe200078e0205 */
[----:B------:R-:W-:Y:S01]  /*0140*/  LOP3.LUT R8, R13, 0x18, R0, 0xfe, !PT ;  /* 0x000000180d087812 */ /* 0x000fe200078efe00 */
[----:B------:R-:W-:Y:S01]  /*0150*/  IMAD R5, R4, 0x9, R5 ;  /* 0x0000000904057824 */ /* 0x000fe200078e0205 */
[----:B------:R-:W-:Y:S02]  /*0160*/  LOP3.LUT R9, R13, 0x20, R0, 0xfe, !PT ;  /* 0x000000200d097812 */ /* 0x000fe400078efe00 */
[----:B------:R-:W-:Y:S01]  /*0170*/  ISETP.LT.AND P1, PT, R2, 0x20000, !P0 ;  /* 0x000200000200780c */ /* 0x000fe20004721270 */
[----:B------:R-:W-:Y:S01]  /*0180*/  IMAD.MOV.U32 R2, RZ, RZ, RZ ;  /* 0x000000ffff027224 */ /* 0x000fe200078e00ff */
[----:B------:R-:W-:Y:S01]  /*0190*/  ISETP.LT.AND P6, PT, R6, 0x20000, !P0 ;  /* 0x000200000600780c */ /* 0x000fe200047c1270 */
[----:B----4-:R-:W-:Y:S01]  /*01a0*/  IMAD.WIDE R4, R5, 0x4, R18 ;  /* 0x0000000405047825 */ /* 0x010fe200078e0212 */
[----:B------:R-:W-:-:S02]  /*01b0*/  ISETP.LT.AND P5, PT, R8, 0x20000, !P0 ;  /* 0x000200000800780c */ /* 0x000fc400047a1270 */
[----:B------:R-:W-:Y:S02]  /*01c0*/  ISETP.LT.AND P4, PT, R9, 0x20000, !P0 ;  /* 0x000200000900780c */ /* 0x000fe40004781270 */
[----:B------:R-:W-:Y:S01]  /*01d0*/  LOP3.LUT R6, R13, 0x28, R0, 0xfe, !PT ;  /* 0x000000280d067812 */ /* 0x000fe200078efe00 */
[----:B------:R1:W2:Y:S01]  /*01e0*/  @P2 LDG.E.EL R2, desc[UR6][R4.64] ;  /* 0x0000000604022981 */ /* 0x0002a2000c2e1900 */
[----:B------:R-:W-:Y:S02]  /*01f0*/  LOP3.LUT R8, R13, 0x30, R0, 0xfe, !PT ;  /* 0x000000300d087812 */ /* 0x000fe400078efe00 */
[----:B------:R-:W-:Y:S02]  /*0200*/  LOP3.LUT R9, R13, 0x38, R0, 0xfe, !PT ;  /* 0x000000380d097812 */ /* 0x000fe400078efe00 */
[----:B------:R-:W-:Y:S02]  /*0210*/  ISETP.LT.AND P3, PT, R6, 0x20000, !P0 ;  /* 0x000200000600780c */ /* 0x000fe40004761270 */
[----:B------:R-:W-:-:S02]  /*0220*/  ISETP.LT.AND P2, PT, R8, 0x20000, !P0 ;  /* 0x000200000800780c */ /* 0x000fc40004741270 */
[----:B------:R-:W-:Y:S01]  /*0230*/  ISETP.LT.AND P0, PT, R9, 0x20000, !P0 ;  /* 0x000200000900780c */ /* 0x000fe20004701270 */
[C---:B------:R-:W-:Y:S02]  /*0240*/  VIADD R9, R7.reuse, 0x90 ;  /* 0x0000009007097836 */ /* 0x040fe40000000000 */
[C---:B------:R-:W-:Y:S02]  /*0250*/  VIADD R11, R7.reuse, 0xd8 ;  /* 0x000000d8070b7836 */ /* 0x040fe40000000000 */
[C---:B------:R-:W-:Y:S02]  /*0260*/  VIADD R15, R7.reuse, 0x120 ;  /* 0x00000120070f7836 */ /* 0x040fe40000000000 */
[C---:B------:R-:W-:Y:S02]  /*0270*/  VIADD R17, R7.reuse, 0x168 ;  /* 0x0000016807117836 */ /* 0x040fe40000000000 */
[C---:B------:R-:W-:Y:S02]  /*0280*/  VIADD R23, R7.reuse, 0x1b0 ;  /* 0x000001b007177836 */ /* 0x040fe40000000000 */
[----:B------:R-:W-:-:S02]  /*0290*/  VIADD R25, R7, 0x1f8 ;  /* 0x000001f807197836 */ /* 0x000fc40000000000 */
[----:B-1----:R-:W-:-:S04]  /*02a0*/  IMAD.WIDE R4, R7, 0x4, R18 ;  /* 0x0000000407047825 */ /* 0x002fc800078e0212 */
[----:B------:R-:W-:-:S04]  /*02b0*/  IMAD.WIDE R6, R9, 0x4, R18 ;  /* 0x0000000409067825 */ /* 0x000fc800078e0212 */
[----:B------:R-:W-:-:S04]  /*02c0*/  IMAD.WIDE R8, R11, 0x4, R18 ;  /* 0x000000040b087825 */ /* 0x000fc800078e0212 */
[----:B------:R-:W-:Y:S01]  /*02d0*/  IMAD.WIDE R10, R15, 0x4, R18 ;  /* 0x000000040f0a7825 */ /* 0x000fe200078e0212 */
[----:B------:R-:W-:-:S03]  /*02e0*/  CS2R R20, SRZ ;  /* 0x0000000000147805 */ /* 0x000fc6000001ff00 */
[----:B------:R-:W-:-:S03]  /*02f0*/  IMAD.WIDE R14, R17, 0x4, R18 ;  /* 0x00000004110e7825 */ /* 0x000fc600078e0212 */
[----:B------:R-:W3:Y:S01]  /*0300*/  @P6 LDG.E.EL R21, desc[UR6][R6.64] ;  /* 0x0000000606156981 */ /* 0x000ee2000c2e1900 */
[--C-:B------:R-:W-:Y:S01]  /*0310*/  IMAD.WIDE R16, R23, 0x4, R18.reuse ;  /* 0x0000000417107825 */ /* 0x100fe200078e0212 */
[----:B------:R-:W-:Y:S02]  /*0320*/  CS2R R22, SRZ ;  /* 0x0000000000167805 */ /* 0x000fe4000001ff00 */
[----:B------:R1:W4:Y:S01]  /*0330*/  @P5 LDG.E.EL R20, desc[UR6][R8.64] ;  /* 0x0000000608145981 */ /* 0x000322000c2e1900 */
[----:B------:R-:W-:Y:S01]  /*0340*/  IMAD.WIDE R18, R25, 0x4, R18 ;  /* 0x0000000419127825 */ /* 0x000fe200078e0212 */
[----:B------:R-:W-:Y:S02]  /*0350*/  CS2R R24, SRZ ;  /* 0x0000000000187805 */ /* 0x000fe4000001ff00 */
[----:B------:R-:W5:Y:S01]  /*0360*/  @P1 LDG.E.EL R23, desc[UR6][R4.64] ;  /* 0x0000000604171981 */ /* 0x000f62000c2e1900 */
[----:B------:R-:W-:-:S03]  /*0370*/  IMAD.MOV.U32 R26, RZ, RZ, RZ ;  /* 0x000000ffff1a7224 */ /* 0x000fc600078e00ff */
[----:B------:R1:W5:Y:S04]  /*0380*/  @P3 LDG.E.EL R25, desc[UR6][R14.64] ;  /* 0x000000060e193981 */ /* 0x000368000c2e1900 */
[----:B------:R1:W5:Y:S04]  /*0390*/  @P4 LDG.E.EL R26, desc[UR6][R10.64] ;  /* 0x000000060a1a4981 */ /* 0x000368000c2e1900 */
[----:B------:R-:W5:Y:S01]  /*03a0*/  @P2 LDG.E.EL R24, desc[UR6][R16.64] ;  /* 0x0000000610182981 */ /* 0x000f62000c2e1900 */
[----:B------:R-:W1:Y:S03]  /*03b0*/  S2UR UR5, SR_CgaCtaId ;  /* 0x00000000000579c3 */ /* 0x000e660000008800 */
[----:B------:R1:W5:Y:S02]  /*03c0*/  @P0 LDG.E.EL R22, desc[UR6][R18.64] ;  /* 0x0000000612160981 */ /* 0x000364000c2e1900 */
[----:B-1----:R-:W1:Y:S01]  /*03d0*/  S2R R9, SR_TID.X ;  /* 0x0000000000097919 */ /* 0x002e620000002100 */
[----:B------:R-:W-:Y:S01]  /*03e0*/  UMOV UR4, 0x400 ;  /* 0x0000040000047882 */ /* 0x000fe20000000000 */
[----:B------:R-:W-:Y:S01]  /*03f0*/  IMAD.SHL.U32 R12, R12, 0x4, RZ ;  /* 0x000000040c0c7824 */ /* 0x000fe200078e00ff */
[----:B0-----:R-:W0:Y:S01]  /*0400*/  LDC.64 R14, c[0x0][0x218] ;  /* 0x00008600ff0e7b82 */ /* 0x001e220000000a00 */
[----:B------:R-:W-:Y:S01]  /*0410*/  UPRMT UR4, UR5, 0x654, UR4 ;  /* 0x0000065405047896 */ /* 0x000fe20008000004 */
[C---:B-1----:R-:W-:Y:S01]  /*0420*/  IMAD.SHL.U32 R7, R9.reuse, 0x4, RZ ;  /* 0x0000000409077824 */ /* 0x042fe200078e00ff */
[----:B------:R-:W-:Y:S01]  /*0430*/  SHF.R.U32.HI R8, RZ, 0x4, R9 ;  /* 0x00000004ff087819 */ /* 0x000fe20000011609 */
[----:B------:R-:W-:-:S03]  /*0440*/  IMAD.SHL.U32 R6, R9, 0x40, RZ ;  /* 0x0000004009067824 */ /* 0x000fc600078e00ff */
[----:B------:R-:W-:Y:S02]  /*0450*/  LOP3.LUT R7, R7, 0x1fc, RZ, 0xc0, !PT ;  /* 0x000001fc07077812 */ /* 0x000fe400078ec0ff */
[----:B------:R-:W-:Y:S02]  /*0460*/  SGXT.U32 R11, R8, 0x3 ;  /* 0x00000003080b781a */ /* 0x000fe40000000000 */
[----:B------:R-:W-:Y:S02]  /*0470*/  LOP3.LUT R4, R7, 0x200, RZ, 0xfc, !PT ;  /* 0x0000020007047812 */ /* 0x000fe400078efcff */
[----:B------:R-:W-:Y:S02]  /*0480*/  LOP3.LUT R6, R6, 0x3c0, RZ, 0xc0, !PT ;  /* 0x000003c006067812 */ /* 0x000fe400078ec0ff */
[----:B------:R-:W-:Y:S02]  /*0490*/  SHF.R.U32.HI R8, RZ, 0x2, R4 ;  /* 0x00000002ff087819 */ /* 0x000fe40000011604 */
[----:B------:R-:W-:-:S02]  /*04a0*/  LOP3.LUT R4, R6, R11, RZ, 0xfc, !PT ;  /* 0x0000000b06047212 */ /* 0x000fc400078efcff */
[----:B------:R-:W-:-:S05]  /*04b0*/  LEA.HI R5, R6, UR4, RZ, 0x1e ;  /* 0x0000000406057c11 */ /* 0x000fca000f8ff0ff */
[----:B------:R-:W-:Y:S01]  /*04c0*/  IMAD R19, R4, 0x4, R5 ;  /* 0x0000000404137824 */ /* 0x000fe200078e0205 */
[----:B------:R-:W-:Y:S02]  /*04d0*/  LOP3.LUT R6, R9, 0x70, RZ, 0xc0, !PT ;  /* 0x0000007009067812 */ /* 0x000fe400078ec0ff */
[----:B------:R-:W-:-:S03]  /*04e0*/  LOP3.LUT R8, R8, 0xf0, RZ, 0xc0, !PT ;  /* 0x000000f008087812 */ /* 0x000fc600078ec0ff */
[----:B------:R-:W-:Y:S02]  /*04f0*/  VIADD R6, R6, UR4 ;  /* 0x0000000406067c36 */ /* 0x000fe40008000000 */
[----:B------:R-:W-:Y:S02]  /*0500*/  VIADD R4, R8, UR4 ;  /* 0x0000000408047c36 */ /* 0x000fe40008000000 */
[C---:B------:R-:W-:Y:S02]  /*0510*/  IMAD R8, R7.reuse, 0x4, R6 ;  /* 0x0000000407087824 */ /* 0x040fe400078e0206 */
[----:B------:R-:W-:Y:S01]  /*0520*/  IMAD R4, R7, 0x4, R4 ;  /* 0x0000000407047824 */ /* 0x000fe200078e0204 */
[----:B--2---:R1:W-:Y:S02]  /*0530*/  STS [R19+0x20], R2 ;  /* 0x0000200213007388 */ /* 0x0043e40000000800 */
[----:B-1----:R-:W-:Y:S02]  /*0540*/  LOP3.LUT R2, R13, 0x3c, R12, 0xf8, !PT ;  /* 0x0000003c0d027812 */ /* 0x002fe400078ef80c */
[----:B---3--:R-:W-:Y:S04]  /*0550*/  STS [R19+0x40], R21 ;  /* 0x0000401513007388 */ /* 0x008fe80000000800 */
[----:B----4-:R-:W-:Y:S04]  /*0560*/  STS [R19+0x60], R20 ;  /* 0x0000601413007388 */ /* 0x010fe80000000800 */
[----:B-----5:R-:W-:Y:S04]  /*0570*/  STS [R19], R23 ;  /* 0x0000001713007388 */ /* 0x020fe80000000800 */
[----:B------:R-:W-:Y:S04]  /*0580*/  STS [R19+0xa0], R25 ;  /* 0x0000a01913007388 */ /* 0x000fe80000000800 */
[----:B------:R-:W-:Y:S04]  /*0590*/  STS [R19+0x80], R26 ;  /* 0x0000801a13007388 */ /* 0x000fe80000000800 */
[----:B------:R-:W-:Y:S04]  /*05a0*/  STS [R19+0xc0], R24 ;  /* 0x0000c01813007388 */ /* 0x000fe80000000800 */
[----:B------:R1:W-:Y:S01]  /*05b0*/  STS [R19+0xe0], R22 ;  /* 0x0000e01613007388 */ /* 0x0003e20000000800 */
[----:B------:R-:W-:Y:S01]  /*05c0*/  BAR.SYNC.DEFER_BLOCKING 0x0 ;  /* 0x0000000000007b1d */ /* 0x000fe20000010000 */
[----:B------:R-:W-:-:S04]  /*05d0*/  SHF.R.S32.HI R13, RZ, 0x1f, R2 ;  /* 0x0000001fff0d7819 */ /* 0x000fc80000011402 */
[----:B------:R-:W-:-:S03]  /*05e0*/  LEA.HI R16, R13, R2, RZ, 0x8 ;  /* 0x000000020d107211 */ /* 0x000fc600078f40ff */
[----:B------:R-:W2:Y:S01]  /*05f0*/  LDC.64 R12, c[0x0][0x220] ;  /* 0x00008800ff0c7b82 */ /* 0x000ea20000000a00 */
[----:B------:R-:W3:Y:S04]  /*0600*/  LDS.128 R8, [R8] ;  /* 0x0000000008087984 */ /* 0x000ee80000000c00 */
[----:B------:R-:W4:Y:S01]  /*0610*/  LDS.128 R4, [R4+0x800] ;  /* 0x0008000004047984 */ /* 0x000f220000000c00 */
[----:B------:R-:W-:Y:S02]  /*0620*/  LOP3.LUT R17, R16, 0xffffff00, RZ, 0xc0, !PT ;  /* 0xffffff0010117812 */ /* 0x000fe400078ec0ff */
[----:B------:R-:W-:Y:S02]  /*0630*/  SHF.R.S32.HI R16, RZ, 0x8, R16 ;  /* 0x00000008ff107819 */ /* 0x000fe40000011410 */
[C---:B------:R-:W-:Y:S01]  /*0640*/  ISETP.GE.AND P0, PT, R2.reuse, 0x20000, PT ;  /* 0x000200000200780c */ /* 0x040fe20003f06270 */
[----:B------:R-:W-:Y:S01]  /*0650*/  IMAD.IADD R17, R2, 0x1, -R17 ;  /* 0x0000000102117824 */ /* 0x000fe200078e0a11 */
[----:B------:R-:W-:-:S02]  /*0660*/  LOP3.LUT R2, R3, R0, RZ, 0xfc, !PT ;  /* 0x0000000003027212 */ /* 0x000fc400078efcff */
[----:B------:R-:W-:Y:S01]  /*0670*/  LOP3.LUT R0, R3, 0x8, R0, 0xfe, !PT ;  /* 0x0000000803007812 */ /* 0x000fe200078efe00 */
[----:B------:R-:W-:Y:S01]  /*0680*/  IMAD R17, R16, 0x900, R17 ;  /* 0x0000090010117824 */ /* 0x000fe200078e0211 */
[----:B------:R-:W-:Y:S02]  /*0690*/  ISETP.LT.AND P1, PT, R2, 0x9, !P0 ;  /* 0x000000090200780c */ /* 0x000fe40004721270 */
[----:B------:R-:W-:Y:S01]  /*06a0*/  ISETP.LT.AND P0, PT, R0, 0x9, !P0 ;  /* 0x000000090000780c */ /* 0x000fe20004701270 */
[--C-:B-1----:R-:W-:Y:S02]  /*06b0*/  IMAD R19, R2, 0x100, R17.reuse ;  /* 0x0000010002137824 */ /* 0x102fe400078e0211 */
[----:B------:R-:W-:Y:S02]  /*06c0*/  IMAD R21, R0, 0x100, R17 ;  /* 0x0000010000157824 */ /* 0x000fe400078e0211 */
[----:B0-----:R-:W-:-:S04]  /*06d0*/  IMAD.WIDE R2, R19, 0x4, R14 ;  /* 0x0000000413027825 */ /* 0x001fc800078e020e */
[----:B------:R-:W-:-:S04]  /*06e0*/  IMAD.WIDE R14, R21, 0x4, R14 ;  /* 0x00000004150e7825 */ /* 0x000fc800078e020e */
[----:B--2---:R-:W-:-:S04]  /*06f0*/  IMAD.WIDE R16, R19, 0x4, R12 ;  /* 0x0000000413107825 */ /* 0x004fc800078e020c */
[----:B------:R-:W-:Y:S01]  /*0700*/  IMAD.WIDE R12, R21, 0x4, R12 ;  /* 0x00000004150c7825 */ /* 0x000fe200078e020c */
[----:B---3--:R0:W-:Y:S04]  /*0710*/  @P1 STG.E.128 desc[UR6][R2.64], R8 ;  /* 0x0000000802001986 */ /* 0x0081e8000c101d06 */
[----:B----4-:R0:W-:Y:S04]  /*0720*/  @P0 STG.E.128 desc[UR6][R14.64], R4 ;  /* 0x000000040e000986 */ /* 0x0101e8000c101d06 */
[----:B------:R0:W-:Y:S02]  /*0730*/  @P1 STG.E.128 desc[UR6][R16.64], R8 ;  /* 0x0000000810001986 */ /* 0x0001e4000c101d06 */
[----:B0-----:R-:W-:Y:S05]  /*0740*/  @!P0 EXIT ;  /* 0x000000000000894d */ /* 0x001fea0003800000 */
[----:B------:R-:W-:Y:S01]  /*0750*/  STG.E.128 desc[UR6][R12.64], R4 ;  /* 0x000000040c007986 */ /* 0x000fe2000c101d06 */
[----:B------:R-:W-:Y:S05]  /*0760*/  EXIT ;  /* 0x000000000000794d */ /* 0x000fea0003800000 */
.L_x_0:
[----:B------:R-:W-:-:S00]  /*0770*/  BRA `(.L_x_0) ;  /* 0xfffffffc00fc7947 */ /* 0x000fc0000383ffff */
[----:B------:R-:W-:-:S00]  /*0780*/  NOP ;  /* 0x0000000000007918 */ /* 0x000fc00000000000 */
[----:B------:R-:W-:-:S00]  /*0790*/  NOP ;  /* 0x0000000000007918 */ /* 0x000fc00000000000 */
[----:B------:R-:W-:-:S00]  /*07a0*/  NOP ;  /* 0x0000000000007918 */ /* 0x000fc00000000000 */
[----:B------:R-:W-:-:S00]  /*07b0*/  NOP ;  /* 0x0000000000007918 */ /* 0x000fc00000000000 */
[----:B------:R-:W-:-:S00]  /*07c0*/  NOP ;  /* 0x0000000000007918 */ /* 0x000fc00000000000 */
[----:B------:R-:W-:-:S00]  /*07d0*/  NOP ;  /* 0x0000000000007918 */ /* 0x000fc00000000000 */
[----:B------:R-:W-:-:S00]  /*07e0*/  NOP ;  /* 0x0000000000007918 */ /* 0x000fc00000000000 */
[----:B------:R-:W-:-:S00]  /*07f0*/  NOP ;  /* 0x0000000000007918 */ /* 0x000fc00000000000 */
.L_x_1:


//--------------------- .nv.shared.triton_poi_fused_convolution_max_pool2d_with_indices_relu_24 --------------------------
	.section	.nv.shared.triton_poi_fused_convolution_max_pool2d_with_indices_relu_24,"aw",@nobits
	.sectionflags	@""
	.align	16
	.zero		1024


//--------------------- .nv.constant0.triton_poi_fused_convolution_max_pool2d_with_indices_relu_24 --------------------------
	.section	.nv.constant0.triton_poi_fused_convolution_max_pool2d_with_indices_relu_24,"a",@progbits
	.sectionflags	@""
	.align	4
.nv.constant0.triton_poi_fused_convolution_max_pool2d_with_indices_relu_24:
	.zero		560
